	.headerflags	@"EF_CUDA_TEXMODE_UNIFIED EF_CUDA_64BIT_ADDRESS EF_CUDA_ACCELERATORS EF_CUDA_SM90 EF_CUDA_VIRTUAL_SM(EF_CUDA_SM90)"
	.elftype	@"ET_EXEC"


//--------------------- .nv.info                  --------------------------
	.section	.nv.info,"",@"SHT_CUDA_INFO"
	.align	4


	//----- nvinfo : EIATTR_REGCOUNT
	.align		4
        /*0000*/ 	.byte	0x04, 0x2f
        /*0002*/ 	.short	(.L_1 - .L_0)
	.align		4
.L_0:
        /*0004*/ 	.word	index@(triton_poi_fused_cat_0)
        /*0008*/ 	.word	0x0000000e


	//----- nvinfo : EIATTR_MIN_STACK_SIZE
	.align		4
.L_1:
        /*000c*/ 	.byte	0x04, 0x12
        /*000e*/ 	.short	(.L_3 - .L_2)
	.align		4
.L_2:
        /*0010*/ 	.word	index@(triton_poi_fused_cat_0)
        /*0014*/ 	.word	0x00000000


	//----- nvinfo : EIATTR_FRAME_SIZE
	.align		4
.L_3:
        /*0018*/ 	.byte	0x04, 0x11
        /*001a*/ 	.short	(.L_5 - .L_4)
	.align		4
.L_4:
        /*001c*/ 	.word	index@(triton_poi_fused_cat_0)
        /*0020*/ 	.word	0x00000000


	//----- nvinfo : EIATTR_MIN_STACK_SIZE
	.align		4
.L_5:
        /*0024*/ 	.byte	0x04, 0x12
        /*0026*/ 	.short	(.L_7 - .L_6)
	.align		4
.L_6:
        /*0028*/ 	.word	index@(triton_poi_fused_cat_0)
        /*002c*/ 	.word	0x00000000
.L_7:


//--------------------- .nv.info.triton_poi_fused_cat_0 --------------------------
	.section	.nv.info.triton_poi_fused_cat_0,"",@"SHT_CUDA_INFO"
	.sectionflags	@""
	.align	4


	//----- nvinfo : EIATTR_CUDA_API_VERSION
	.align		4
        /*0000*/ 	.byte	0x04, 0x37
        /*0002*/ 	.short	(.L_9 - .L_8)
.L_8:
        /*0004*/ 	.word	0x0000007c


	//----- nvinfo : EIATTR_KPARAM_INFO
	.align		4
.L_9:
        /*0008*/ 	.byte	0x04, 0x17
        /*000a*/ 	.short	(.L_11 - .L_10)
.L_10:
        /*000c*/ 	.word	0x00000000
        /*0010*/ 	.short	0x0003
        /*0012*/ 	.short	0x0018
        /*0014*/ 	.byte	0x00, 0xf0, 0x11, 0x00


	//----- nvinfo : EIATTR_KPARAM_INFO
	.align		4
.L_11:
        /*0018*/ 	.byte	0x04, 0x17
        /*001a*/ 	.short	(.L_13 - .L_12)
.L_12:
        /*001c*/ 	.word	0x00000000
        /*0020*/ 	.short	0x0002
        /*0022*/ 	.short	0x0010
        /*0024*/ 	.byte	0x00, 0xf4, 0x21, 0x00


	//----- nvinfo : EIATTR_KPARAM_INFO
	.align		4
.L_13:
        /*0028*/ 	.byte	0x04, 0x17
        /*002a*/ 	.short	(.L_15 - .L_14)
.L_14:
        /*002c*/ 	.word	0x00000000
        /*0030*/ 	.short	0x0001
        /*0032*/ 	.short	0x0008
        /*0034*/ 	.byte	0x00, 0xf4, 0x21, 0x00


	//----- nvinfo : EIATTR_KPARAM_INFO
	.align		4
.L_15:
        /*0038*/ 	.byte	0x04, 0x17
        /*003a*/ 	.short	(.L_17 - .L_16)
.L_16:
        /*003c*/ 	.word	0x00000000
        /*0040*/ 	.short	0x0000
        /*0042*/ 	.short	0x0000
        /*0044*/ 	.byte	0x00, 0xf4, 0x21, 0x00


	//----- nvinfo : EIATTR_SPARSE_MMA_MASK
	.align		4
.L_17:
        /*0048*/ 	.byte	0x03, 0x50
        /*004a*/ 	.short	0x0000


	//----- nvinfo : EIATTR_MAXREG_COUNT
	.align		4
        /*004c*/ 	.byte	0x03, 0x1b
        /*004e*/ 	.short	0x00ff


	//----- nvinfo : EIATTR_EXIT_INSTR_OFFSETS
	.align		4
        /*0050*/ 	.byte	0x04, 0x1c
        /*0052*/ 	.short	(.L_19 - .L_18)


	//   ....[0]....
.L_18:
        /*0054*/ 	.word	0x000002d0


	//   ....[1]....
        /*0058*/ 	.word	0x000002f0


	//----- nvinfo : EIATTR_REQNTID
	.align		4
.L_19:
        /*005c*/ 	.byte	0x04, 0x10
        /*005e*/ 	.short	(.L_21 - .L_20)
.L_20:
        /*0060*/ 	.word	0x00000080
        /*0064*/ 	.word	0x00000001
        /*0068*/ 	.word	0x00000001


	//----- nvinfo : EIATTR_CBANK_PARAM_SIZE
	.align		4
.L_21:
        /*006c*/ 	.byte	0x03, 0x19
        /*006e*/ 	.short	0x001c


	//----- nvinfo : EIATTR_PARAM_CBANK
	.align		4
        /*0070*/ 	.byte	0x04, 0x0a
        /*0072*/ 	.short	(.L_23 - .L_22)
	.align		4
.L_22:
        /*0074*/ 	.word	index@(.nv.constant0.triton_poi_fused_cat_0)
        /*0078*/ 	.short	0x0210
        /*007a*/ 	.short	0x001c


	//----- nvinfo : EIATTR_SW_WAR
	.align		4
.L_23:
        /*007c*/ 	.byte	0x04, 0x36
        /*007e*/ 	.short	(.L_25 - .L_24)
.L_24:
        /*0080*/ 	.word	0x00000008
.L_25:


//--------------------- .nv.callgraph             --------------------------
	.section	.nv.callgraph,"",@"SHT_CUDA_CALLGRAPH"
	.align	4
	.sectionentsize	8
	.align		4
        /*0000*/ 	.word	0x00000000
	.align		4
        /*0004*/ 	.word	0xffffffff
	.align		4
        /*0008*/ 	.word	0x00000000
	.align		4
        /*000c*/ 	.word	0xfffffffe
	.align		4
        /*0010*/ 	.word	0x00000000
	.align		4
        /*0014*/ 	.word	0xfffffffd
	.align		4
        /*0018*/ 	.word	0x00000000
	.align		4
        /*001c*/ 	.word	0xfffffffc


//--------------------- .text.triton_poi_fused_cat_0 --------------------------
	.section	.text.triton_poi_fused_cat_0,"ax",@progbits
	.align	128
        .global         triton_poi_fused_cat_0
        .type           triton_poi_fused_cat_0,@function
        .size           triton_poi_fused_cat_0,(.L_x_1 - triton_poi_fused_cat_0)
        .other          triton_poi_fused_cat_0,@"STO_CUDA_ENTRY STV_DEFAULT"
triton_poi_fused_cat_0:
.text.triton_poi_fused_cat_0:
[----:B------:R-:W0:Y:S02]  /*0000*/  LDC R1, c[0x0][0x28] ;  /* 0x00000a00ff017b82 */ /* 0x000e240000000800 */
[----:B------:R-:W1:Y:S01]  /*0010*/  S2R R0, SR_TID.X ;  /* 0x0000000000007919 */ /* 0x000e620000002100 */
[----:B------:R-:W-:Y:S01]  /*0020*/  ULDC.64 UR4, c[0x0][0x218] ;  /* 0x0000860000047ab9 */ /* 0x000fe20000000a00 */
[----:B------:R-:W2:Y:S01]  /*0030*/  S2R R3, SR_CTAID.X ;  /* 0x0000000000037919 */ /* 0x000ea20000002500 */
[----:B-1----:R-:W-:-:S05]  /*0040*/  IMAD.SHL.U32 R0, R0, 0x2, RZ ;  /* 0x0000000200007824 */ /* 0x002fca00078e00ff */
[----:B------:R-:W-:-:S05]  /*0050*/  LOP3.LUT R0, R0, 0xfe, RZ, 0xc0, !PT ;  /* 0x000000fe00007812 */ /* 0x000fca00078ec0ff */
[----:B--2---:R-:W-:Y:S02]  /*0060*/  IMAD R0, R3, 0x100, R0 ;  /* 0x0000010003007824 */ /* 0x004fe400078e0200 */
[----:B------:R-:W1:Y:S03]  /*0070*/  LDC.64 R2, c[0x0][0x210] ;  /* 0x00008400ff027b82 */ /* 0x000e660000000a00 */
[----:B------:R-:W-:Y:S02]  /*0080*/  SHF.R.S32.HI R5, RZ, 0x1f, R0 ;  /* 0x0000001fff057819 */ /* 0x000fe40000011400 */
[----:B------:R-:W-:Y:S02]  /*0090*/  ISETP.GE.AND P0, PT, R0, 0x200, PT ;  /* 0x000002000000780c */ /* 0x000fe40003f06270 */
[CC--:B------:R-:W-:Y:S02]  /*00a0*/  LEA.HI R4, R5.reuse, R0.reuse, RZ, 0x4 ;  /* 0x0000000005047211 */ /* 0x0c0fe400078f20ff */
[----:B------:R-:W-:-:S02]  /*00b0*/  LEA.HI R8, R5, R0, RZ, 0x7 ;  /* 0x0000000005087211 */ /* 0x000fc400078f38ff */
[----:B------:R-:W-:Y:S02]  /*00c0*/  SHF.R.S32.HI R6, RZ, 0x4, R4 ;  /* 0x00000004ff067819 */ /* 0x000fe40000011404 */
[----:B------:R-:W-:Y:S02]  /*00d0*/  LOP3.LUT R5, R4, 0xfffffff0, RZ, 0xc0, !PT ;  /* 0xfffffff004057812 */ /* 0x000fe400078ec0ff */
[----:B------:R-:W-:Y:S02]  /*00e0*/  LEA.HI R7, R6, R6, RZ, 0x3 ;  /* 0x0000000606077211 */ /* 0x000fe400078f18ff */
[----:B------:R-:W-:Y:S01]  /*00f0*/  SHF.R.S32.HI R9, RZ, 0x7, R8 ;  /* 0x00000007ff097819 */ /* 0x000fe20000011408 */
[----:B------:R-:W-:Y:S01]  /*0100*/  IMAD.IADD R5, R0, 0x1, -R5 ;  /* 0x0000000100057824 */ /* 0x000fe200078e0a05 */
[----:B------:R-:W-:Y:S02]  /*0110*/  LOP3.LUT R7, R7, 0xfffffff8, RZ, 0xc0, !PT ;  /* 0xfffffff807077812 */ /* 0x000fe400078ec0ff */
[----:B------:R-:W-:Y:S01]  /*0120*/  LOP3.LUT R11, R8, 0xffffff80, RZ, 0xc0, !PT ;  /* 0xffffff80080b7812 */ /* 0x000fe200078ec0ff */
[----:B------:R-:W-:Y:S01]  /*0130*/  IMAD.SHL.U32 R4, R9, 0x40, RZ ;  /* 0x0000004009047824 */ /* 0x000fe200078e00ff */
[----:B------:R-:W-:Y:S01]  /*0140*/  SHF.R.S32.HI R8, RZ, 0x1f, R5 ;  /* 0x0000001fff087819 */ /* 0x000fe20000011405 */
[----:B------:R-:W-:-:S03]  /*0150*/  IMAD.IADD R7, R6, 0x1, -R7 ;  /* 0x0000000106077824 */ /* 0x000fc600078e0a07 */
[--C-:B------:R-:W-:Y:S01]  /*0160*/  SHF.R.S32.HI R9, RZ, 0x1f, R4.reuse ;  /* 0x0000001fff097819 */ /* 0x100fe20000011404 */
[C---:B------:R-:W-:Y:S01]  /*0170*/  IMAD.SHL.U32 R6, R7.reuse, 0x10, RZ ;  /* 0x0000001007067824 */ /* 0x040fe200078e00ff */
[C---:B------:R-:W-:Y:S02]  /*0180*/  ISETP.GE.AND P2, PT, R7.reuse, 0x4, PT ;  /* 0x000000040700780c */ /* 0x040fe40003f46270 */
[----:B------:R-:W-:Y:S02]  /*0190*/  ISETP.GT.AND P1, PT, R7, 0x3, !P0 ;  /* 0x000000030700780c */ /* 0x000fe40004724270 */
[----:B------:R-:W-:Y:S02]  /*01a0*/  IADD3 R5, P4, P5, R6, R5, R4 ;  /* 0x0000000506057210 */ /* 0x000fe40007d9e004 */
[----:B------:R-:W-:Y:S02]  /*01b0*/  ISETP.LT.AND P3, PT, R0, 0x200, !P2 ;  /* 0x000002000000780c */ /* 0x000fe40005761270 */
[----:B------:R-:W-:-:S02]  /*01c0*/  SHF.R.S32.HI R6, RZ, 0x1f, R6 ;  /* 0x0000001fff067819 */ /* 0x000fc40000011406 */
[----:B------:R-:W-:Y:S02]  /*01d0*/  IADD3 R11, R4, R0, -R11 ;  /* 0x00000000040b7210 */ /* 0x000fe40007ffe80b */
[----:B------:R-:W-:Y:S02]  /*01e0*/  IADD3.X R4, R6, R8, R9, P4, P5 ;  /* 0x0000000806047210 */ /* 0x000fe400027ea409 */
[----:B------:R-:W-:Y:S02]  /*01f0*/  CS2R R8, SRZ ;  /* 0x0000000000087805 */ /* 0x000fe4000001ff00 */
[----:B------:R-:W-:Y:S01]  /*0200*/  LEA R6, P4, R5, UR4, 0x2 ;  /* 0x0000000405067c11 */ /* 0x000fe2000f8810ff */
[----:B-1----:R-:W-:Y:S01]  /*0210*/  IMAD.WIDE R2, R11, 0x4, R2 ;  /* 0x000000040b027825 */ /* 0x002fe200078e0202 */
[----:B------:R-:W-:Y:S02]  /*0220*/  CS2R R10, SRZ ;  /* 0x00000000000a7805 */ /* 0x000fe4000001ff00 */
[----:B------:R-:W-:Y:S01]  /*0230*/  LEA.HI.X R7, R5, UR5, R4, 0x2, P4 ;  /* 0x0000000505077c11 */ /* 0x000fe2000a0f1404 */
[----:B------:R-:W-:Y:S01]  /*0240*/  ULDC.64 UR4, c[0x0][0x208] ;  /* 0x0000820000047ab9 */ /* 0x000fe20000000a00 */
[----:B------:R-:W1:Y:S01]  /*0250*/  LDC.64 R4, c[0x0][0x220] ;  /* 0x00008800ff047b82 */ /* 0x000e620000000a00 */
[----:B------:R-:W2:Y:S04]  /*0260*/  @P3 LDG.E.64 R8, desc[UR4][R2.64] ;  /* 0x0000000402083981 */ /* 0x000ea8000c1e1b00 */
[----:B------:R-:W3:Y:S01]  /*0270*/  @P1 LDG.E.64 R10, desc[UR4][R6.64+-0x100] ;  /* 0xffff0004060a1981 */ /* 0x000ee2000c1e1b00 */
[----:B-1----:R-:W-:Y:S01]  /*0280*/  IMAD.WIDE R4, R0, 0x4, R4 ;  /* 0x0000000400047825 */ /* 0x002fe200078e0204 */
[----:B--2---:R-:W-:-:S02]  /*0290*/  SEL R8, R8, RZ, P3 ;  /* 0x000000ff08087207 */ /* 0x004fc40001800000 */
[----:B------:R-:W-:Y:S02]  /*02a0*/  SEL R9, R9, RZ, P3 ;  /* 0x000000ff09097207 */ /* 0x000fe40001800000 */
[----:B---3--:R-:W-:Y:S02]  /*02b0*/  @P2 SEL R8, R10, RZ, P1 ;  /* 0x000000ff0a082207 */ /* 0x008fe40000800000 */
[----:B------:R-:W-:Y:S01]  /*02c0*/  @P2 SEL R9, R11, RZ, P1 ;  /* 0x000000ff0b092207 */ /* 0x000fe20000800000 */
[----:B------:R-:W-:Y:S06]  /*02d0*/  @P0 EXIT ;  /* 0x000000000000094d */ /* 0x000fec0003800000 */
[----:B------:R-:W-:Y:S01]  /*02e0*/  STG.E.64 desc[UR4][R4.64], R8 ;  /* 0x0000000804007986 */ /* 0x000fe2000c101b04 */
[----:B------:R-:W-:Y:S05]  /*02f0*/  EXIT ;  /* 0x000000000000794d */ /* 0x000fea0003800000 */
.L_x_0:
[----:B------:R-:W-:-:S00]  /*0300*/  BRA `(.L_x_0) ;  /* 0xfffffffc00fc7947 */ /* 0x000fc0000383ffff */
[----:B------:R-:W-:-:S00]  /*0310*/  NOP ;  /* 0x0000000000007918 */ /* 0x000fc00000000000 */
        /* <DEDUP_REMOVED lines=14> */
.L_x_1:


//--------------------- .nv.constant0.triton_poi_fused_cat_0 --------------------------
	.section	.nv.constant0.triton_poi_fused_cat_0,"a",@progbits
	.sectionflags	@""
	.align	4
.nv.constant0.triton_poi_fused_cat_0:
	.zero		556
